//
// Generated by NVIDIA NVVM Compiler
//
// Compiler Build ID: CL-36424714
// Cuda compilation tools, release 13.0, V13.0.88
// Based on NVVM 20.0.0
//

.version 9.0
.target sm_100
.address_size 64

	// .globl	_Z6matmulPfS_S_iii

.visible .entry _Z6matmulPfS_S_iii(
	.param .u64 .ptr .align 1 _Z6matmulPfS_S_iii_param_0,
	.param .u64 .ptr .align 1 _Z6matmulPfS_S_iii_param_1,
	.param .u64 .ptr .align 1 _Z6matmulPfS_S_iii_param_2,
	.param .u32 _Z6matmulPfS_S_iii_param_3,
	.param .u32 _Z6matmulPfS_S_iii_param_4,
	.param .u32 _Z6matmulPfS_S_iii_param_5
)
{
	.reg .pred 	%p<13>;
	.reg .b32 	%r<41>;
	.reg .b32 	%f<68>;
	.reg .b64 	%rd<53>;

	ld.param.u64 	%rd7, [_Z6matmulPfS_S_iii_param_0];
	ld.param.u64 	%rd8, [_Z6matmulPfS_S_iii_param_1];
	ld.param.u64 	%rd6, [_Z6matmulPfS_S_iii_param_2];
	ld.param.u32 	%r20, [_Z6matmulPfS_S_iii_param_3];
	ld.param.u32 	%r18, [_Z6matmulPfS_S_iii_param_4];
	ld.param.u32 	%r19, [_Z6matmulPfS_S_iii_param_5];
	cvta.to.global.u64 	%rd1, %rd8;
	cvta.to.global.u64 	%rd2, %rd7;
	mov.u32 	%r21, %ctaid.y;
	mov.u32 	%r22, %ntid.y;
	mov.u32 	%r23, %tid.y;
	mad.lo.s32 	%r1, %r21, %r22, %r23;
	mov.u32 	%r24, %ctaid.x;
	mov.u32 	%r25, %ntid.x;
	mov.u32 	%r26, %tid.x;
	mad.lo.s32 	%r2, %r24, %r25, %r26;
	setp.ge.s32 	%p1, %r1, %r20;
	setp.ge.s32 	%p2, %r2, %r19;
	or.pred  	%p3, %p1, %p2;
	@%p3 bra 	$L__BB0_14;
	setp.lt.s32 	%p4, %r18, 1;
	mov.f32 	%f67, 0f00000000;
	@%p4 bra 	$L__BB0_13;
	mul.lo.s32 	%r3, %r18, %r1;
	and.b32  	%r4, %r18, 7;
	setp.lt.u32 	%p5, %r18, 8;
	mov.f32 	%f67, 0f00000000;
	mov.b32 	%r39, 0;
	@%p5 bra 	$L__BB0_5;
	and.b32  	%r39, %r18, 2147483640;
	neg.s32 	%r37, %r39;
	shl.b32 	%r7, %r19, 3;
	mul.wide.u32 	%rd9, %r3, 4;
	add.s64 	%rd10, %rd9, %rd2;
	add.s64 	%rd52, %rd10, 16;
	mov.f32 	%f67, 0f00000000;
	mul.wide.s32 	%rd13, %r19, 4;
	mov.u32 	%r36, %r2;
$L__BB0_4:
	.pragma "nounroll";
	ld.global.f32 	%f17, [%rd52+-16];
	mul.wide.s32 	%rd11, %r36, 4;
	add.s64 	%rd12, %rd1, %rd11;
	ld.global.f32 	%f18, [%rd12];
	fma.rn.f32 	%f19, %f17, %f18, %f67;
	ld.global.f32 	%f20, [%rd52+-12];
	add.s64 	%rd14, %rd12, %rd13;
	ld.global.f32 	%f21, [%rd14];
	fma.rn.f32 	%f22, %f20, %f21, %f19;
	ld.global.f32 	%f23, [%rd52+-8];
	add.s64 	%rd15, %rd14, %rd13;
	ld.global.f32 	%f24, [%rd15];
	fma.rn.f32 	%f25, %f23, %f24, %f22;
	ld.global.f32 	%f26, [%rd52+-4];
	add.s64 	%rd16, %rd15, %rd13;
	ld.global.f32 	%f27, [%rd16];
	fma.rn.f32 	%f28, %f26, %f27, %f25;
	ld.global.f32 	%f29, [%rd52];
	add.s64 	%rd17, %rd16, %rd13;
	ld.global.f32 	%f30, [%rd17];
	fma.rn.f32 	%f31, %f29, %f30, %f28;
	ld.global.f32 	%f32, [%rd52+4];
	add.s64 	%rd18, %rd17, %rd13;
	ld.global.f32 	%f33, [%rd18];
	fma.rn.f32 	%f34, %f32, %f33, %f31;
	ld.global.f32 	%f35, [%rd52+8];
	add.s64 	%rd19, %rd18, %rd13;
	ld.global.f32 	%f36, [%rd19];
	fma.rn.f32 	%f37, %f35, %f36, %f34;
	ld.global.f32 	%f38, [%rd52+12];
	add.s64 	%rd20, %rd19, %rd13;
	ld.global.f32 	%f39, [%rd20];
	fma.rn.f32 	%f67, %f38, %f39, %f37;
	add.s32 	%r37, %r37, 8;
	add.s32 	%r36, %r36, %r7;
	add.s64 	%rd52, %rd52, 32;
	setp.ne.s32 	%p6, %r37, 0;
	@%p6 bra 	$L__BB0_4;
$L__BB0_5:
	setp.eq.s32 	%p7, %r4, 0;
	@%p7 bra 	$L__BB0_13;
	and.b32  	%r13, %r18, 3;
	setp.lt.u32 	%p8, %r4, 4;
	@%p8 bra 	$L__BB0_8;
	add.s32 	%r28, %r39, %r3;
	mul.wide.u32 	%rd21, %r28, 4;
	add.s64 	%rd22, %rd2, %rd21;
	ld.global.f32 	%f41, [%rd22];
	mad.lo.s32 	%r29, %r39, %r19, %r2;
	mul.wide.s32 	%rd23, %r29, 4;
	add.s64 	%rd24, %rd1, %rd23;
	ld.global.f32 	%f42, [%rd24];
	fma.rn.f32 	%f43, %f41, %f42, %f67;
	cvt.u64.u32 	%rd25, %r3;
	cvt.u64.u32 	%rd26, %r39;
	add.s64 	%rd27, %rd26, %rd25;
	shl.b64 	%rd28, %rd27, 2;
	add.s64 	%rd29, %rd2, %rd28;
	ld.global.f32 	%f44, [%rd29+4];
	mul.wide.s32 	%rd30, %r19, 4;
	add.s64 	%rd31, %rd24, %rd30;
	ld.global.f32 	%f45, [%rd31];
	fma.rn.f32 	%f46, %f44, %f45, %f43;
	ld.global.f32 	%f47, [%rd29+8];
	add.s64 	%rd32, %rd31, %rd30;
	ld.global.f32 	%f48, [%rd32];
	fma.rn.f32 	%f49, %f47, %f48, %f46;
	ld.global.f32 	%f50, [%rd29+12];
	add.s64 	%rd33, %rd32, %rd30;
	ld.global.f32 	%f51, [%rd33];
	fma.rn.f32 	%f67, %f50, %f51, %f49;
	add.s32 	%r39, %r39, 4;
$L__BB0_8:
	setp.eq.s32 	%p9, %r13, 0;
	@%p9 bra 	$L__BB0_13;
	setp.eq.s32 	%p10, %r13, 1;
	@%p10 bra 	$L__BB0_11;
	add.s32 	%r30, %r39, %r3;
	mul.wide.u32 	%rd34, %r30, 4;
	add.s64 	%rd35, %rd2, %rd34;
	ld.global.f32 	%f53, [%rd35];
	mad.lo.s32 	%r31, %r39, %r19, %r2;
	mul.wide.s32 	%rd36, %r31, 4;
	add.s64 	%rd37, %rd1, %rd36;
	ld.global.f32 	%f54, [%rd37];
	fma.rn.f32 	%f55, %f53, %f54, %f67;
	cvt.u64.u32 	%rd38, %r3;
	cvt.u64.u32 	%rd39, %r39;
	add.s64 	%rd40, %rd39, %rd38;
	shl.b64 	%rd41, %rd40, 2;
	add.s64 	%rd42, %rd2, %rd41;
	ld.global.f32 	%f56, [%rd42+4];
	mul.wide.s32 	%rd43, %r19, 4;
	add.s64 	%rd44, %rd37, %rd43;
	ld.global.f32 	%f57, [%rd44];
	fma.rn.f32 	%f67, %f56, %f57, %f55;
	add.s32 	%r39, %r39, 2;
$L__BB0_11:
	and.b32  	%r32, %r18, 1;
	setp.eq.b32 	%p11, %r32, 1;
	not.pred 	%p12, %p11;
	@%p12 bra 	$L__BB0_13;
	add.s32 	%r33, %r39, %r3;
	mul.wide.u32 	%rd45, %r33, 4;
	add.s64 	%rd46, %rd2, %rd45;
	ld.global.f32 	%f58, [%rd46];
	mad.lo.s32 	%r34, %r39, %r19, %r2;
	mul.wide.s32 	%rd47, %r34, 4;
	add.s64 	%rd48, %rd1, %rd47;
	ld.global.f32 	%f59, [%rd48];
	fma.rn.f32 	%f67, %f58, %f59, %f67;
$L__BB0_13:
	mad.lo.s32 	%r35, %r19, %r1, %r2;
	cvta.to.global.u64 	%rd49, %rd6;
	mul.wide.s32 	%rd50, %r35, 4;
	add.s64 	%rd51, %rd49, %rd50;
	st.global.f32 	[%rd51], %f67;
$L__BB0_14:
	ret;

}


// ===== COMPILED SASS (sm_100) =====

	.target	sm_100

	.elftype	@"ET_EXEC"


//--------------------- .note.nv.tkinfo           --------------------------
	.section	.note.nv.tkinfo,"",@"SHT_NOTE"
	.sectionflags	@"SHF_NOTE_NV_TKINFO"
	.tkinfo
        /*0018*/ 	.word	0x00000002
        /*0030*/ 	.string	""
        /*0030*/ 	.string	"ptxas"
        /*0030*/ 	.string	"Cuda compilation tools, release 13.0, V13.0.88"
        /*0030*/ 	.string	"Build cuda_13.0.r13.0/compiler.36424714_0"
        /*0030*/ 	.string	"-arch sm_100 -m 64 "



//--------------------- .note.nv.cuinfo           --------------------------
	.section	.note.nv.cuinfo,"",@"SHT_NOTE"
	.sectionflags	@"SHF_NOTE_NV_CUINFO"
        /*0018*/ 	.short	0x0002
        /*001a*/ 	.short	0x0064
        /*001c*/ 	.short	0x0082
	.zero		2


//--------------------- .nv.info                  --------------------------
	.section	.nv.info,"",@"SHT_CUDA_INFO"
	.align	4


	//----- nvinfo : EIATTR_REGCOUNT
	.align		4
        /*0000*/ 	.byte	0x04, 0x2f
        /*0002*/ 	.short	(.L_1 - .L_0)
	.align		4
.L_0:
        /*0004*/ 	.word	index@(_Z6matmulPfS_S_iii)
        /*0008*/ 	.word	0x00000020


	//----- nvinfo : EIATTR_FRAME_SIZE
	.align		4
.L_1:
        /*000c*/ 	.byte	0x04, 0x11
        /*000e*/ 	.short	(.L_3 - .L_2)
	.align		4
.L_2:
        /*0010*/ 	.word	index@(_Z6matmulPfS_S_iii)
        /*0014*/ 	.word	0x00000000


	//----- nvinfo : EIATTR_MIN_STACK_SIZE
	.align		4
.L_3:
        /*0018*/ 	.byte	0x04, 0x12
        /*001a*/ 	.short	(.L_5 - .L_4)
	.align		4
.L_4:
        /*001c*/ 	.word	index@(_Z6matmulPfS_S_iii)
        /*0020*/ 	.word	0x00000000
.L_5:


//--------------------- .nv.compat                --------------------------
	.section	.nv.compat,"",@"SHT_CUDA_COMPAT_INFO"
	.align	4
        /*0000*/ 	.byte	0x02, 0x09, 0x00, 0x00, 0x02, 0x02, 0x01, 0x00, 0x02, 0x05, 0x05, 0x00, 0x03, 0x07, 0x01, 0x01
        /*0010*/ 	.byte	0x02, 0x03, 0x00, 0x00, 0x02, 0x06, 0x01, 0x00, 0x04, 0x0b, 0x08, 0x00, 0x09, 0x00, 0x00, 0x00
        /*0020*/ 	.byte	0x00, 0x00, 0x00, 0x00


//--------------------- .nv.info._Z6matmulPfS_S_iii --------------------------
	.section	.nv.info._Z6matmulPfS_S_iii,"",@"SHT_CUDA_INFO"
	.sectionflags	@""
	.align	4


	//----- nvinfo : EIATTR_CUDA_API_VERSION
	.align		4
        /*0000*/ 	.byte	0x04, 0x37
        /*0002*/ 	.short	(.L_7 - .L_6)
.L_6:
        /*0004*/ 	.word	0x00000082


	//----- nvinfo : EIATTR_KPARAM_INFO
	.align		4
.L_7:
        /*0008*/ 	.byte	0x04, 0x17
        /*000a*/ 	.short	(.L_9 - .L_8)
.L_8:
        /*000c*/ 	.word	0x00000000
        /*0010*/ 	.short	0x0005
        /*0012*/ 	.short	0x0020
        /*0014*/ 	.byte	0x00, 0xf0, 0x11, 0x00


	//----- nvinfo : EIATTR_KPARAM_INFO
	.align		4
.L_9:
        /*0018*/ 	.byte	0x04, 0x17
        /*001a*/ 	.short	(.L_11 - .L_10)
.L_10:
        /*001c*/ 	.word	0x00000000
        /*0020*/ 	.short	0x0004
        /*0022*/ 	.short	0x001c
        /*0024*/ 	.byte	0x00, 0xf0, 0x11, 0x00


	//----- nvinfo : EIATTR_KPARAM_INFO
	.align		4
.L_11:
        /*0028*/ 	.byte	0x04, 0x17
        /*002a*/ 	.short	(.L_13 - .L_12)
.L_12:
        /*002c*/ 	.word	0x00000000
        /*0030*/ 	.short	0x0003
        /*0032*/ 	.short	0x0018
        /*0034*/ 	.byte	0x00, 0xf0, 0x11, 0x00


	//----- nvinfo : EIATTR_KPARAM_INFO
	.align		4
.L_13:
        /*0038*/ 	.byte	0x04, 0x17
        /*003a*/ 	.short	(.L_15 - .L_14)
.L_14:
        /*003c*/ 	.word	0x00000000
        /*0040*/ 	.short	0x0002
        /*0042*/ 	.short	0x0010
        /*0044*/ 	.byte	0x00, 0xf5, 0x21, 0x00


	//----- nvinfo : EIATTR_KPARAM_INFO
	.align		4
.L_15:
        /*0048*/ 	.byte	0x04, 0x17
        /*004a*/ 	.short	(.L_17 - .L_16)
.L_16:
        /*004c*/ 	.word	0x00000000
        /*0050*/ 	.short	0x0001
        /*0052*/ 	.short	0x0008
        /*0054*/ 	.byte	0x00, 0xf5, 0x21, 0x00


	//----- nvinfo : EIATTR_KPARAM_INFO
	.align		4
.L_17:
        /*0058*/ 	.byte	0x04, 0x17
        /*005a*/ 	.short	(.L_19 - .L_18)
.L_18:
        /*005c*/ 	.word	0x00000000
        /*0060*/ 	.short	0x0000
        /*0062*/ 	.short	0x0000
        /*0064*/ 	.byte	0x00, 0xf5, 0x21, 0x00


	//----- nvinfo : EIATTR_SPARSE_MMA_MASK
	.align		4
.L_19:
        /*0068*/ 	.byte	0x03, 0x50
        /*006a*/ 	.short	0x0000


	//----- nvinfo : EIATTR_MAXREG_COUNT
	.align		4
        /*006c*/ 	.byte	0x03, 0x1b
        /*006e*/ 	.short	0x00ff


	//----- nvinfo : EIATTR_MERCURY_ISA_VERSION
	.align		4
        /*0070*/ 	.byte	0x03, 0x5f
        /*0072*/ 	.short	0x0101


	//----- nvinfo : EIATTR_VRC_CTA_INIT_COUNT
	.align		4
        /*0074*/ 	.byte	0x02, 0x4a
	.zero		1
	.zero		1


	//----- nvinfo : EIATTR_EXIT_INSTR_OFFSETS
	.align		4
        /*0078*/ 	.byte	0x04, 0x1c
        /*007a*/ 	.short	(.L_21 - .L_20)


	//   ....[0]....
.L_20:
        /*007c*/ 	.word	0x000000d0


	//   ....[1]....
        /*0080*/ 	.word	0x000008f0


	//----- nvinfo : EIATTR_CBANK_PARAM_SIZE
	.align		4
.L_21:
        /*0084*/ 	.byte	0x03, 0x19
        /*0086*/ 	.short	0x0024


	//----- nvinfo : EIATTR_PARAM_CBANK
	.align		4
        /*0088*/ 	.byte	0x04, 0x0a
        /*008a*/ 	.short	(.L_23 - .L_22)
	.align		4
.L_22:
        /*008c*/ 	.word	index@(.nv.constant0._Z6matmulPfS_S_iii)
        /*0090*/ 	.short	0x0380
        /*0092*/ 	.short	0x0024


	//----- nvinfo : EIATTR_SW_WAR
	.align		4
.L_23:
        /*0094*/ 	.byte	0x04, 0x36
        /*0096*/ 	.short	(.L_25 - .L_24)
.L_24:
        /*0098*/ 	.word	0x00000008
.L_25:


//--------------------- .nv.callgraph             --------------------------
	.section	.nv.callgraph,"",@"SHT_CUDA_CALLGRAPH"
	.align	4
	.sectionentsize	8
	.align		4
        /*0000*/ 	.word	0x00000000
	.align		4
        /*0004*/ 	.word	0xffffffff
	.align		4
        /*0008*/ 	.word	0x00000000
	.align		4
        /*000c*/ 	.word	0xfffffffe
	.align		4
        /*0010*/ 	.word	0x00000000
	.align		4
        /*0014*/ 	.word	0xfffffffd
	.align		4
        /*0018*/ 	.word	0x00000000
	.align		4
        /*001c*/ 	.word	0xfffffffc


//--------------------- .text._Z6matmulPfS_S_iii  --------------------------
	.section	.text._Z6matmulPfS_S_iii,"ax",@progbits
	.align	128
        .global         _Z6matmulPfS_S_iii
        .type           _Z6matmulPfS_S_iii,@function
        .size           _Z6matmulPfS_S_iii,(.L_x_5 - _Z6matmulPfS_S_iii)
        .other          _Z6matmulPfS_S_iii,@"STO_CUDA_ENTRY STV_DEFAULT"
_Z6matmulPfS_S_iii:
.text._Z6matmulPfS_S_iii:
[----:B------:R-:W-:Y:S01]  /*0000*/  LDC R1, c[0x0][0x37c] ;  /* 0x0000df00ff017b82 */ /* 0x000fe20000000800 */
[----:B------:R-:W0:Y:S07]  /*0010*/  S2R R5, SR_TID.X ;  /* 0x0000000000057919 */ /* 0x000e2e0000002100 */
[----:B------:R-:W1:Y:S01]  /*0020*/  LDC R16, c[0x0][0x364] ;  /* 0x0000d900ff107b82 */ /* 0x000e620000000800 */
[----:B------:R-:W2:Y:S01]  /*0030*/  LDCU UR6, c[0x0][0x398] ;  /* 0x00007300ff0677ac */ /* 0x000ea20008000800 */
[----:B------:R-:W1:Y:S06]  /*0040*/  S2R R3, SR_TID.Y ;  /* 0x0000000000037919 */ /* 0x000e6c0000002200 */
[----:B------:R-:W0:Y:S08]  /*0050*/  S2UR UR5, SR_CTAID.X ;  /* 0x00000000000579c3 */ /* 0x000e300000002500 */
[----:B------:R-:W0:Y:S08]  /*0060*/  LDC R0, c[0x0][0x360] ;  /* 0x0000d800ff007b82 */ /* 0x000e300000000800 */
[----:B------:R-:W1:Y:S08]  /*0070*/  S2UR UR4, SR_CTAID.Y ;  /* 0x00000000000479c3 */ /* 0x000e700000002600 */
[----:B------:R-:W3:Y:S01]  /*0080*/  LDC R17, c[0x0][0x3a0] ;  /* 0x0000e800ff117b82 */ /* 0x000ee20000000800 */
[----:B0-----:R-:W-:-:S02]  /*0090*/  IMAD R0, R0, UR5, R5 ;  /* 0x0000000500007c24 */ /* 0x001fc4000f8e0205 */
[----:B-1----:R-:W-:-:S03]  /*00a0*/  IMAD R16, R16, UR4, R3 ;  /* 0x0000000410107c24 */ /* 0x002fc6000f8e0203 */
[----:B---3--:R-:W-:-:S04]  /*00b0*/  ISETP.GE.AND P0, PT, R0, R17, PT ;  /* 0x000000110000720c */ /* 0x008fc80003f06270 */
[----:B--2---:R-:W-:-:S13]  /*00c0*/  ISETP.GE.OR P0, PT, R16, UR6, P0 ;  /* 0x0000000610007c0c */ /* 0x004fda0008706670 */
[----:B------:R-:W-:Y:S05]  /*00d0*/  @P0 EXIT ;  /* 0x000000000000094d */ /* 0x000fea0003800000 */
[----:B------:R-:W0:Y:S01]  /*00e0*/  LDC R19, c[0x0][0x39c] ;  /* 0x0000e700ff137b82 */ /* 0x000e220000000800 */
[----:B------:R-:W1:Y:S01]  /*00f0*/  LDCU.64 UR4, c[0x0][0x358] ;  /* 0x00006b00ff0477ac */ /* 0x000e620008000a00 */
[----:B------:R-:W-:Y:S01]  /*0100*/  HFMA2 R24, -RZ, RZ, 0, 0 ;  /* 0x00000000ff187431 */ /* 0x000fe200000001ff */
[----:B0-----:R-:W-:-:S13]  /*0110*/  ISETP.GE.AND P0, PT, R19, 0x1, PT ;  /* 0x000000011300780c */ /* 0x001fda0003f06270 */
[----:B-1----:R-:W-:Y:S05]  /*0120*/  @!P0 BRA `(.L_x_0) ;  /* 0x0000000400e08947 */ /* 0x002fea0003800000 */
[C---:B------:R-:W-:Y:S01]  /*0130*/  ISETP.GE.U32.AND P1, PT, R19.reuse, 0x8, PT ;  /* 0x000000081300780c */ /* 0x040fe20003f26070 */
[----:B------:R-:W-:Y:S01]  /*0140*/  IMAD R20, R16, R19, RZ ;  /* 0x0000001310147224 */ /* 0x000fe200078e02ff */
[----:B------:R-:W-:Y:S02]  /*0150*/  LOP3.LUT R27, R19, 0x7, RZ, 0xc0, !PT ;  /* 0x00000007131b7812 */ /* 0x000fe400078ec0ff */
[----:B------:R-:W-:Y:S02]  /*0160*/  MOV R24, RZ ;  /* 0x000000ff00187202 */ /* 0x000fe40000000f00 */
[----:B------:R-:W-:Y:S02]  /*0170*/  ISETP.NE.AND P0, PT, R27, RZ, PT ;  /* 0x000000ff1b00720c */ /* 0x000fe40003f05270 */
[----:B------:R-:W-:-:S05]  /*0180*/  MOV R21, RZ ;  /* 0x000000ff00157202 */ /* 0x000fca0000000f00 */
[----:B------:R-:W-:Y:S06]  /*0190*/  @!P1 BRA `(.L_x_1) ;  /* 0x0000000000c49947 */ /* 0x000fec0003800000 */
[----:B------:R-:W0:Y:S01]  /*01a0*/  LDC.64 R2, c[0x0][0x380] ;  /* 0x0000e000ff027b82 */ /* 0x000e220000000a00 */
[----:B------:R-:W-:Y:S02]  /*01b0*/  LOP3.LUT R21, R19, 0x7ffffff8, RZ, 0xc0, !PT ;  /* 0x7ffffff813157812 */ /* 0x000fe400078ec0ff */
[----:B------:R-:W-:Y:S02]  /*01c0*/  MOV R24, RZ ;  /* 0x000000ff00187202 */ /* 0x000fe40000000f00 */
[----:B------:R-:W-:Y:S02]  /*01d0*/  MOV R18, R0 ;  /* 0x0000000000127202 */ /* 0x000fe40000000f00 */
[----:B------:R-:W-:Y:S01]  /*01e0*/  IADD3 R22, PT, PT, -R21, RZ, RZ ;  /* 0x000000ff15167210 */ /* 0x000fe20007ffe1ff */
[----:B0-----:R-:W-:-:S03]  /*01f0*/  IMAD.WIDE.U32 R2, R20, 0x4, R2 ;  /* 0x0000000414027825 */ /* 0x001fc600078e0002 */
[----:B------:R-:W-:-:S04]  /*0200*/  IADD3 R4, P1, PT, R2, 0x10, RZ ;  /* 0x0000001002047810 */ /* 0x000fc80007f3e0ff */
[----:B------:R-:W-:-:S09]  /*0210*/  IADD3.X R5, PT, PT, RZ, R3, RZ, P1, !PT ;  /* 0x00000003ff057210 */ /* 0x000fd20000ffe4ff */
.L_x_2:
[----:B------:R-:W0:Y:S01]  /*0220*/  LDC.64 R14, c[0x0][0x388] ;  /* 0x0000e200ff0e7b82 */ /* 0x000e220000000a00 */
[----:B------:R-:W-:Y:S02]  /*0230*/  MOV R2, R4 ;  /* 0x0000000400027202 */ /* 0x000fe40000000f00 */
[----:B------:R-:W-:-:S05]  /*0240*/  MOV R3, R5 ;  /* 0x0000000500037202 */ /* 0x000fca0000000f00 */
[----:B------:R-:W2:Y:S04]  /*0250*/  LDG.E R25, desc[UR4][R2.64+-0x10] ;  /* 0xfffff00402197981 */ /* 0x000ea8000c1e1900 */
[----:B------:R-:W3:Y:S04]  /*0260*/  LDG.E R23, desc[UR4][R2.64+-0xc] ;  /* 0xfffff40402177981 */ /* 0x000ee8000c1e1900 */
[----:B------:R-:W4:Y:S04]  /*0270*/  LDG.E R29, desc[UR4][R2.64+-0x8] ;  /* 0xfffff804021d7981 */ /* 0x000f28000c1e1900 */
[----:B------:R-:W5:Y:S01]  /*0280*/  LDG.E R28, desc[UR4][R2.64+-0x4] ;  /* 0xfffffc04021c7981 */ /* 0x000f62000c1e1900 */
[----:B0-----:R-:W-:-:S05]  /*0290*/  IMAD.WIDE R14, R18, 0x4, R14 ;  /* 0x00000004120e7825 */ /* 0x001fca00078e020e */
[----:B------:R0:W2:Y:S01]  /*02a0*/  LDG.E R26, desc[UR4][R14.64] ;  /* 0x000000040e1a7981 */ /* 0x0000a2000c1e1900 */
[----:B------:R-:W-:-:S04]  /*02b0*/  IMAD.WIDE R12, R17, 0x4, R14 ;  /* 0x00000004110c7825 */ /* 0x000fc800078e020e */
[C---:B------:R-:W-:Y:S02]  /*02c0*/  IMAD.WIDE R4, R17.reuse, 0x4, R12 ;  /* 0x0000000411047825 */ /* 0x040fe400078e020c */
[----:B------:R-:W3:Y:S02]  /*02d0*/  LDG.E R12, desc[UR4][R12.64] ;  /* 0x000000040c0c7981 */ /* 0x000ee4000c1e1900 */
[C---:B------:R-:W-:Y:S02]  /*02e0*/  IMAD.WIDE R8, R17.reuse, 0x4, R4 ;  /* 0x0000000411087825 */ /* 0x040fe400078e0204 */
[----:B------:R-:W4:Y:S02]  /*02f0*/  LDG.E R4, desc[UR4][R4.64] ;  /* 0x0000000404047981 */ /* 0x000f24000c1e1900 */
[C---:B------:R-:W-:Y:S02]  /*0300*/  IMAD.WIDE R6, R17.reuse, 0x4, R8 ;  /* 0x0000000411067825 */ /* 0x040fe400078e0208 */
[----:B------:R-:W5:Y:S02]  /*0310*/  LDG.E R8, desc[UR4][R8.64] ;  /* 0x0000000408087981 */ /* 0x000f64000c1e1900 */
[----:B------:R-:W-:-:S02]  /*0320*/  IMAD.WIDE R10, R17, 0x4, R6 ;  /* 0x00000004110a7825 */ /* 0x000fc400078e0206 */
[----:B------:R-:W5:Y:S04]  /*0330*/  LDG.E R5, desc[UR4][R2.64] ;  /* 0x0000000402057981 */ /* 0x000f68000c1e1900 */
[----:B------:R-:W5:Y:S01]  /*0340*/  LDG.E R6, desc[UR4][R6.64] ;  /* 0x0000000406067981 */ /* 0x000f62000c1e1900 */
[----:B0-----:R-:W-:-:S03]  /*0350*/  IMAD.WIDE R14, R17, 0x4, R10 ;  /* 0x00000004110e7825 */ /* 0x001fc600078e020a */
[----:B------:R-:W5:Y:S04]  /*0360*/  LDG.E R10, desc[UR4][R10.64] ;  /* 0x000000040a0a7981 */ /* 0x000f68000c1e1900 */
[----:B------:R-:W5:Y:S04]  /*0370*/  LDG.E R13, desc[UR4][R14.64] ;  /* 0x000000040e0d7981 */ /* 0x000f68000c1e1900 */
[----:B------:R-:W5:Y:S04]  /*0380*/  LDG.E R7, desc[UR4][R2.64+0x4] ;  /* 0x0000040402077981 */ /* 0x000f68000c1e1900 */
[----:B------:R-:W5:Y:S01]  /*0390*/  LDG.E R9, desc[UR4][R2.64+0xc] ;  /* 0x00000c0402097981 */ /* 0x000f62000c1e1900 */
[----:B--2---:R-:W-:Y:S01]  /*03a0*/  FFMA R26, R25, R26, R24 ;  /* 0x0000001a191a7223 */ /* 0x004fe20000000018 */
[----:B------:R-:W-:-:S02]  /*03b0*/  IMAD.WIDE R24, R17, 0x4, R14 ;  /* 0x0000000411187825 */ /* 0x000fc400078e020e */
[----:B------:R-:W2:Y:S04]  /*03c0*/  LDG.E R14, desc[UR4][R2.64+0x8] ;  /* 0x00000804020e7981 */ /* 0x000ea8000c1e1900 */
[----:B------:R-:W2:Y:S01]  /*03d0*/  LDG.E R24, desc[UR4][R24.64] ;  /* 0x0000000418187981 */ /* 0x000ea2000c1e1900 */
[----:B---3--:R-:W-:Y:S01]  /*03e0*/  FFMA R12, R23, R12, R26 ;  /* 0x0000000c170c7223 */ /* 0x008fe2000000001a */
[----:B------:R-:W-:-:S03]  /*03f0*/  IADD3 R22, PT, PT, R22, 0x8, RZ ;  /* 0x0000000816167810 */ /* 0x000fc60007ffe0ff */
[----:B----4-:R-:W-:Y:S01]  /*0400*/  FFMA R29, R29, R4, R12 ;  /* 0x000000041d1d7223 */ /* 0x010fe2000000000c */
[----:B------:R-:W-:-:S03]  /*0410*/  ISETP.NE.AND P1, PT, R22, RZ, PT ;  /* 0x000000ff1600720c */ /* 0x000fc60003f25270 */
[----:B-----5:R-:W-:Y:S01]  /*0420*/  FFMA R8, R28, R8, R29 ;  /* 0x000000081c087223 */ /* 0x020fe2000000001d */
[----:B------:R-:W-:-:S03]  /*0430*/  IADD3 R4, P2, PT, R2, 0x20, RZ ;  /* 0x0000002002047810 */ /* 0x000fc60007f5e0ff */
[----:B------:R-:W-:Y:S01]  /*0440*/  FFMA R6, R5, R6, R8 ;  /* 0x0000000605067223 */ /* 0x000fe20000000008 */
[----:B------:R-:W-:Y:S02]  /*0450*/  IADD3.X R5, PT, PT, RZ, R3, RZ, P2, !PT ;  /* 0x00000003ff057210 */ /* 0x000fe400017fe4ff */
[----:B------:R-:W-:Y:S01]  /*0460*/  LEA R18, R17, R18, 0x3 ;  /* 0x0000001211127211 */ /* 0x000fe200078e18ff */
[----:B------:R-:W-:-:S04]  /*0470*/  FFMA R7, R7, R10, R6 ;  /* 0x0000000a07077223 */ /* 0x000fc80000000006 */
[----:B--2---:R-:W-:-:S04]  /*0480*/  FFMA R14, R14, R13, R7 ;  /* 0x0000000d0e0e7223 */ /* 0x004fc80000000007 */
[----:B------:R-:W-:Y:S01]  /*0490*/  FFMA R24, R9, R24, R14 ;  /* 0x0000001809187223 */ /* 0x000fe2000000000e */
[----:B------:R-:W-:Y:S06]  /*04a0*/  @P1 BRA `(.L_x_2) ;  /* 0xfffffffc005c1947 */ /* 0x000fec000383ffff */
.L_x_1:
[----:B------:R-:W-:Y:S05]  /*04b0*/  @!P0 BRA `(.L_x_0) ;  /* 0x0000000000fc8947 */ /* 0x000fea0003800000 */
[----:B------:R-:W-:Y:S02]  /*04c0*/  ISETP.GE.U32.AND P1, PT, R27, 0x4, PT ;  /* 0x000000041b00780c */ /* 0x000fe40003f26070 */
[----:B------:R-:W-:-:S04]  /*04d0*/  LOP3.LUT R14, R19, 0x3, RZ, 0xc0, !PT ;  /* 0x00000003130e7812 */ /* 0x000fc800078ec0ff */
[----:B------:R-:W-:-:S07]  /*04e0*/  ISETP.NE.AND P0, PT, R14, RZ, PT ;  /* 0x000000ff0e00720c */ /* 0x000fce0003f05270 */
[----:B------:R-:W-:Y:S06]  /*04f0*/  @!P1 BRA `(.L_x_3) ;  /* 0x00000000006c9947 */ /* 0x000fec0003800000 */
[----:B------:R-:W0:Y:S01]  /*0500*/  LDC.64 R4, c[0x0][0x388] ;  /* 0x0000e200ff047b82 */ /* 0x000e220000000a00 */
[----:B------:R-:W1:Y:S01]  /*0510*/  LDCU.64 UR6, c[0x0][0x380] ;  /* 0x00007000ff0677ac */ /* 0x000e620008000a00 */
[----:B------:R-:W-:Y:S01]  /*0520*/  IMAD R7, R21, R17, R0 ;  /* 0x0000001115077224 */ /* 0x000fe200078e0200 */
[CC--:B------:R-:W-:Y:S02]  /*0530*/  IADD3 R3, PT, PT, R20.reuse, R21.reuse, RZ ;  /* 0x0000001514037210 */ /* 0x0c0fe40007ffe0ff */
[----:B------:R-:W-:-:S03]  /*0540*/  IADD3 R8, P1, PT, R20, R21, RZ ;  /* 0x0000001514087210 */ /* 0x000fc60007f3e0ff */
[----:B------:R-:W2:Y:S01]  /*0550*/  LDC.64 R12, c[0x0][0x380] ;  /* 0x0000e000ff0c7b82 */ /* 0x000ea20000000a00 */
[----:B0-----:R-:W-:-:S04]  /*0560*/  IMAD.WIDE R4, R7, 0x4, R4 ;  /* 0x0000000407047825 */ /* 0x001fc800078e0204 */
[----:B------:R-:W-:Y:S02]  /*0570*/  IMAD.WIDE R6, R17, 0x4, R4 ;  /* 0x0000000411067825 */ /* 0x000fe400078e0204 */
[----:B------:R-:W3:Y:S02]  /*0580*/  LDG.E R4, desc[UR4][R4.64] ;  /* 0x0000000404047981 */ /* 0x000ee4000c1e1900 */
[----:B--2---:R-:W-:Y:S01]  /*0590*/  IMAD.WIDE.U32 R12, R3, 0x4, R12 ;  /* 0x00000004030c7825 */ /* 0x004fe200078e000c */
[----:B------:R-:W-:Y:S02]  /*05a0*/  IADD3.X R3, PT, PT, RZ, RZ, RZ, P1, !PT ;  /* 0x000000ffff037210 */ /* 0x000fe40000ffe4ff */
[----:B-1----:R-:W-:-:S03]  /*05b0*/  LEA R2, P1, R8, UR6, 0x2 ;  /* 0x0000000608027c11 */ /* 0x002fc6000f8210ff */
[----:B------:R-:W3:Y:S01]  /*05c0*/  LDG.E R13, desc[UR4][R12.64] ;  /* 0x000000040c0d7981 */ /* 0x000ee2000c1e1900 */
[----:B------:R-:W-:Y:S01]  /*05d0*/  LEA.HI.X R3, R8, UR7, R3, 0x2, P1 ;  /* 0x0000000708037c11 */ /* 0x000fe200088f1403 */
[C---:B------:R-:W-:Y:S02]  /*05e0*/  IMAD.WIDE R8, R17.reuse, 0x4, R6 ;  /* 0x0000000411087825 */ /* 0x040fe400078e0206 */
[----:B------:R-:W2:Y:S04]  /*05f0*/  LDG.E R6, desc[UR4][R6.64] ;  /* 0x0000000406067981 */ /* 0x000ea8000c1e1900 */
[----:B------:R-:W2:Y:S01]  /*0600*/  LDG.E R15, desc[UR4][R2.64+0x4] ;  /* 0x00000404020f7981 */ /* 0x000ea2000c1e1900 */
[----:B------:R-:W-:-:S03]  /*0610*/  IMAD.WIDE R10, R17, 0x4, R8 ;  /* 0x00000004110a7825 */ /* 0x000fc600078e0208 */
[----:B------:R-:W4:Y:S04]  /*0620*/  LDG.E R22, desc[UR4][R8.64] ;  /* 0x0000000408167981 */ /* 0x000f28000c1e1900 */
[----:B------:R-:W4:Y:S04]  /*0630*/  LDG.E R18, desc[UR4][R2.64+0x8] ;  /* 0x0000080402127981 */ /* 0x000f28000c1e1900 */
[----:B------:R-:W5:Y:S04]  /*0640*/  LDG.E R26, desc[UR4][R2.64+0xc] ;  /* 0x00000c04021a7981 */ /* 0x000f68000c1e1900 */
[----:B------:R-:W5:Y:S01]  /*0650*/  LDG.E R10, desc[UR4][R10.64] ;  /* 0x000000040a0a7981 */ /* 0x000f62000c1e1900 */
[----:B------:R-:W-:Y:S01]  /*0660*/  IADD3 R21, PT, PT, R21, 0x4, RZ ;  /* 0x0000000415157810 */ /* 0x000fe20007ffe0ff */
[----:B---3--:R-:W-:-:S04]  /*0670*/  FFMA R24, R13, R4, R24 ;  /* 0x000000040d187223 */ /* 0x008fc80000000018 */
[----:B--2---:R-:W-:-:S04]  /*0680*/  FFMA R15, R15, R6, R24 ;  /* 0x000000060f0f7223 */ /* 0x004fc80000000018 */
[----:B----4-:R-:W-:-:S04]  /*0690*/  FFMA R15, R18, R22, R15 ;  /* 0x00000016120f7223 */ /* 0x010fc8000000000f */
[----:B-----5:R-:W-:-:S07]  /*06a0*/  FFMA R24, R26, R10, R15 ;  /* 0x0000000a1a187223 */ /* 0x020fce000000000f */
.L_x_3:
[----:B------:R-:W-:Y:S05]  /*06b0*/  @!P0 BRA `(.L_x_0) ;  /* 0x00000000007c8947 */ /* 0x000fea0003800000 */
[----:B------:R-:W-:Y:S01]  /*06c0*/  ISETP.NE.AND P1, PT, R14, 0x1, PT ;  /* 0x000000010e00780c */ /* 0x000fe20003f25270 */
[----:B------:R-:W0:Y:S01]  /*06d0*/  LDC.64 R10, c[0x0][0x380] ;  /* 0x0000e000ff0a7b82 */ /* 0x000e220000000a00 */
[----:B------:R-:W-:-:S04]  /*06e0*/  LOP3.LUT R19, R19, 0x1, RZ, 0xc0, !PT ;  /* 0x0000000113137812 */ /* 0x000fc800078ec0ff */
[----:B------:R-:W-:-:S03]  /*06f0*/  ISETP.NE.U32.AND P0, PT, R19, 0x1, PT ;  /* 0x000000011300780c */ /* 0x000fc60003f05070 */
[----:B------:R-:W1:Y:S04]  /*0700*/  LDC.64 R8, c[0x0][0x388] ;  /* 0x0000e200ff087b82 */ /* 0x000e680000000a00 */
[CC--:B------:R-:W-:Y:S02]  /*0710*/  @P1 IADD3 R13, PT, PT, R20.reuse, R21.reuse, RZ ;  /* 0x00000015140d1210 */ /* 0x0c0fe40007ffe0ff */
[----:B------:R-:W-:Y:S02]  /*0720*/  @P1 IADD3 R12, P2, PT, R20, R21, RZ ;  /* 0x00000015140c1210 */ /* 0x000fe40007f5e0ff */
[----:B------:R-:W2:Y:S02]  /*0730*/  @P1 LDC.64 R2, c[0x0][0x380] ;  /* 0x0000e000ff021b82 */ /* 0x000ea40000000a00 */
[----:B------:R-:W-:-:S06]  /*0740*/  @P1 IADD3.X R14, PT, PT, RZ, RZ, RZ, P2, !PT ;  /* 0x000000ffff0e1210 */ /* 0x000fcc00017fe4ff */
[----:B------:R-:W3:Y:S01]  /*0750*/  LDC.64 R4, c[0x0][0x380] ;  /* 0x0000e000ff047b82 */ /* 0x000ee20000000a00 */
[----:B0-----:R-:W-:-:S04]  /*0760*/  @P1 IMAD.WIDE.U32 R10, R13, 0x4, R10 ;  /* 0x000000040d0a1825 */ /* 0x001fc800078e000a */
[C---:B------:R-:W-:Y:S01]  /*0770*/  @P1 IMAD R13, R21.reuse, R17, R0 ;  /* 0x00000011150d1224 */ /* 0x040fe200078e0200 */
[----:B------:R-:W-:Y:S01]  /*0780*/  @P1 IADD3 R21, PT, PT, R21, 0x2, RZ ;  /* 0x0000000215151810 */ /* 0x000fe20007ffe0ff */
[----:B------:R-:W4:Y:S01]  /*0790*/  @P1 LDG.E R11, desc[UR4][R10.64] ;  /* 0x000000040a0b1981 */ /* 0x000f22000c1e1900 */
[----:B------:R-:W0:Y:S01]  /*07a0*/  LDC.64 R6, c[0x0][0x388] ;  /* 0x0000e200ff067b82 */ /* 0x000e220000000a00 */
[----:B-1----:R-:W-:Y:S01]  /*07b0*/  @P1 IMAD.WIDE R8, R13, 0x4, R8 ;  /* 0x000000040d081825 */ /* 0x002fe200078e0208 */
[----:B------:R-:W-:Y:S02]  /*07c0*/  @!P0 IADD3 R15, PT, PT, R20, R21, RZ ;  /* 0x00000015140f8210 */ /* 0x000fe40007ffe0ff */
[----:B--2---:R-:W-:Y:S01]  /*07d0*/  @P1 LEA R2, P2, R12, R2, 0x2 ;  /* 0x000000020c021211 */ /* 0x004fe200078410ff */
[----:B------:R-:W-:-:S03]  /*07e0*/  @!P0 IMAD R21, R21, R17, R0 ;  /* 0x0000001115158224 */ /* 0x000fc600078e0200 */
[----:B------:R-:W-:Y:S01]  /*07f0*/  @P1 LEA.HI.X R3, R12, R3, R14, 0x2, P2 ;  /* 0x000000030c031211 */ /* 0x000fe200010f140e */
[----:B------:R-:W-:Y:S01]  /*0800*/  @P1 IMAD.WIDE R12, R17, 0x4, R8 ;  /* 0x00000004110c1825 */ /* 0x000fe200078e0208 */
[----:B------:R-:W4:Y:S03]  /*0810*/  @P1 LDG.E R14, desc[UR4][R8.64] ;  /* 0x00000004080e1981 */ /* 0x000f26000c1e1900 */
[----:B---3--:R-:W-:Y:S01]  /*0820*/  @!P0 IMAD.WIDE.U32 R4, R15, 0x4, R4 ;  /* 0x000000040f048825 */ /* 0x008fe200078e0004 */
[----:B------:R-:W2:Y:S04]  /*0830*/  @P1 LDG.E R2, desc[UR4][R2.64+0x4] ;  /* 0x0000040402021981 */ /* 0x000ea8000c1e1900 */
[----:B------:R-:W2:Y:S01]  /*0840*/  @P1 LDG.E R12, desc[UR4][R12.64] ;  /* 0x000000040c0c1981 */ /* 0x000ea2000c1e1900 */
[----:B0-----:R-:W-:-:S03]  /*0850*/  @!P0 IMAD.WIDE R6, R21, 0x4, R6 ;  /* 0x0000000415068825 */ /* 0x001fc600078e0206 */
[----:B------:R-:W3:Y:S04]  /*0860*/  @!P0 LDG.E R5, desc[UR4][R4.64] ;  /* 0x0000000404058981 */ /* 0x000ee8000c1e1900 */
[----:B------:R-:W3:Y:S01]  /*0870*/  @!P0 LDG.E R6, desc[UR4][R6.64] ;  /* 0x0000000406068981 */ /* 0x000ee2000c1e1900 */
[----:B----4-:R-:W-:-:S04]  /*0880*/  @P1 FFMA R11, R11, R14, R24 ;  /* 0x0000000e0b0b1223 */ /* 0x010fc80000000018 */
[----:B--2---:R-:W-:-:S04]  /*0890*/  @P1 FFMA R24, R2, R12, R11 ;  /* 0x0000000c02181223 */ /* 0x004fc8000000000b */
[----:B---3--:R-:W-:-:S07]  /*08a0*/  @!P0 FFMA R24, R5, R6, R24 ;  /* 0x0000000605188223 */ /* 0x008fce0000000018 */
.L_x_0:
[----:B------:R-:W0:Y:S01]  /*08b0*/  LDC.64 R2, c[0x0][0x390] ;  /* 0x0000e400ff027b82 */ /* 0x000e220000000a00 */
[----:B------:R-:W-:-:S04]  /*08c0*/  IMAD R17, R16, R17, R0 ;  /* 0x0000001110117224 */ /* 0x000fc800078e0200 */
[----:B0-----:R-:W-:-:S05]  /*08d0*/  IMAD.WIDE R2, R17, 0x4, R2 ;  /* 0x0000000411027825 */ /* 0x001fca00078e0202 */
[----:B------:R-:W-:Y:S01]  /*08e0*/  STG.E desc[UR4][R2.64], R24 ;  /* 0x0000001802007986 */ /* 0x000fe2000c101904 */
[----:B------:R-:W-:Y:S05]  /*08f0*/  EXIT ;  /* 0x000000000000794d */ /* 0x000fea0003800000 */
.L_x_4:
[----:B------:R-:W-:-:S00]  /*0900*/  BRA `(.L_x_4) ;  /* 0xfffffffc00fc7947 */ /* 0x000fc0000383ffff */
[----:B------:R-:W-:-:S00]  /*0910*/  NOP ;  /* 0x0000000000007918 */ /* 0x000fc00000000000 */
        /* <DEDUP_REMOVED lines=14> */
.L_x_5:


//--------------------- .nv.shared.reserved.0     --------------------------
	.section	.nv.shared.reserved.0,"aw",@nobits
	.weak		__nv_reservedSMEM_offset_0_alias
	.size		__nv_reservedSMEM_offset_0_alias, 0, 64
	.other		__nv_reservedSMEM_offset_0_alias,@"STO_CUDA_RESERVED_SHARED STV_DEFAULT"
__nv_reservedSMEM_offset_0_alias:
	.zero		0
	.zero		64


//--------------------- .nv.constant0._Z6matmulPfS_S_iii --------------------------
	.section	.nv.constant0._Z6matmulPfS_S_iii,"a",@progbits
	.sectionflags	@""
	.align	4
.nv.constant0._Z6matmulPfS_S_iii:
	.zero		932


//--------------------- SYMBOLS --------------------------

	.type		.nv.reservedSmem.offset0,@object
	.size		.nv.reservedSmem.offset0,0x4
